//
// Generated by NVIDIA NVVM Compiler
//
// Compiler Build ID: CL-36424714
// Cuda compilation tools, release 13.0, V13.0.88
// Based on NVVM 20.0.0
//

.version 9.0
.target sm_100
.address_size 64

	// .globl	_Z13division_stepPdS_S_ii

.visible .entry _Z13division_stepPdS_S_ii(
	.param .u64 .ptr .align 1 _Z13division_stepPdS_S_ii_param_0,
	.param .u64 .ptr .align 1 _Z13division_stepPdS_S_ii_param_1,
	.param .u64 .ptr .align 1 _Z13division_stepPdS_S_ii_param_2,
	.param .u32 _Z13division_stepPdS_S_ii_param_3,
	.param .u32 _Z13division_stepPdS_S_ii_param_4
)
{
	.reg .pred 	%p<2>;
	.reg .b32 	%r<10>;
	.reg .b64 	%rd<15>;
	.reg .b64 	%fd<7>;

	ld.param.u64 	%rd1, [_Z13division_stepPdS_S_ii_param_0];
	ld.param.u64 	%rd2, [_Z13division_stepPdS_S_ii_param_1];
	ld.param.u64 	%rd3, [_Z13division_stepPdS_S_ii_param_2];
	ld.param.u32 	%r2, [_Z13division_stepPdS_S_ii_param_3];
	ld.param.u32 	%r3, [_Z13division_stepPdS_S_ii_param_4];
	mov.u32 	%r4, %ctaid.x;
	mov.u32 	%r5, %ntid.x;
	mov.u32 	%r6, %tid.x;
	mad.lo.s32 	%r1, %r4, %r5, %r6;
	setp.ge.s32 	%p1, %r1, %r2;
	@%p1 bra 	$L__BB0_2;
	cvta.to.global.u64 	%rd4, %rd1;
	cvta.to.global.u64 	%rd5, %rd2;
	cvta.to.global.u64 	%rd6, %rd3;
	mul.lo.s32 	%r7, %r3, %r2;
	add.s32 	%r8, %r7, %r1;
	mul.wide.s32 	%rd7, %r8, 8;
	add.s64 	%rd8, %rd4, %rd7;
	ld.global.f64 	%fd1, [%rd8];
	add.s32 	%r9, %r7, %r3;
	mul.wide.s32 	%rd9, %r9, 8;
	add.s64 	%rd10, %rd4, %rd9;
	ld.global.f64 	%fd2, [%rd10];
	div.rn.f64 	%fd3, %fd1, %fd2;
	st.global.f64 	[%rd8], %fd3;
	mul.wide.s32 	%rd11, %r3, 8;
	add.s64 	%rd12, %rd5, %rd11;
	ld.global.f64 	%fd4, [%rd12];
	ld.global.f64 	%fd5, [%rd10];
	div.rn.f64 	%fd6, %fd4, %fd5;
	add.s64 	%rd13, %rd6, %rd11;
	st.global.f64 	[%rd13], %fd6;
	mov.b64 	%rd14, 4607182418800017408;
	st.global.u64 	[%rd10], %rd14;
$L__BB0_2:
	ret;

}
	// .globl	_Z17under_eliminationPdS_S_ii
.visible .entry _Z17under_eliminationPdS_S_ii(
	.param .u64 .ptr .align 1 _Z17under_eliminationPdS_S_ii_param_0,
	.param .u64 .ptr .align 1 _Z17under_eliminationPdS_S_ii_param_1,
	.param .u64 .ptr .align 1 _Z17under_eliminationPdS_S_ii_param_2,
	.param .u32 _Z17under_eliminationPdS_S_ii_param_3,
	.param .u32 _Z17under_eliminationPdS_S_ii_param_4
)
{
	.reg .pred 	%p<4>;
	.reg .b32 	%r<18>;
	.reg .b64 	%rd<18>;
	.reg .b64 	%fd<11>;

	ld.param.u64 	%rd1, [_Z17under_eliminationPdS_S_ii_param_0];
	ld.param.u64 	%rd2, [_Z17under_eliminationPdS_S_ii_param_1];
	ld.param.u64 	%rd3, [_Z17under_eliminationPdS_S_ii_param_2];
	ld.param.u32 	%r5, [_Z17under_eliminationPdS_S_ii_param_3];
	ld.param.u32 	%r4, [_Z17under_eliminationPdS_S_ii_param_4];
	mov.u32 	%r6, %ctaid.x;
	mov.u32 	%r7, %ntid.x;
	mov.u32 	%r8, %tid.x;
	mad.lo.s32 	%r1, %r6, %r7, %r8;
	mov.u32 	%r9, %ctaid.y;
	mov.u32 	%r10, %ntid.y;
	mov.u32 	%r11, %tid.y;
	mad.lo.s32 	%r12, %r9, %r10, %r11;
	max.s32 	%r13, %r1, %r12;
	setp.ge.s32 	%p1, %r13, %r5;
	setp.le.s32 	%p2, %r1, %r4;
	or.pred  	%p3, %p1, %p2;
	@%p3 bra 	$L__BB1_2;
	cvta.to.global.u64 	%rd4, %rd1;
	cvta.to.global.u64 	%rd5, %rd2;
	cvta.to.global.u64 	%rd6, %rd3;
	mul.lo.s32 	%r14, %r5, %r1;
	add.s32 	%r15, %r14, %r12;
	mul.wide.s32 	%rd7, %r15, 8;
	add.s64 	%rd8, %rd4, %rd7;
	ld.global.f64 	%fd1, [%rd8];
	add.s32 	%r16, %r14, %r4;
	mul.wide.s32 	%rd9, %r16, 8;
	add.s64 	%rd10, %rd4, %rd9;
	ld.global.f64 	%fd2, [%rd10];
	mad.lo.s32 	%r17, %r4, %r5, %r12;
	mul.wide.s32 	%rd11, %r17, 8;
	add.s64 	%rd12, %rd4, %rd11;
	ld.global.f64 	%fd3, [%rd12];
	mul.f64 	%fd4, %fd2, %fd3;
	sub.f64 	%fd5, %fd1, %fd4;
	st.global.f64 	[%rd8], %fd5;
	mul.wide.s32 	%rd13, %r1, 8;
	add.s64 	%rd14, %rd5, %rd13;
	ld.global.f64 	%fd6, [%rd14];
	ld.global.f64 	%fd7, [%rd10];
	mul.wide.s32 	%rd15, %r4, 8;
	add.s64 	%rd16, %rd6, %rd15;
	ld.global.f64 	%fd8, [%rd16];
	mul.f64 	%fd9, %fd7, %fd8;
	sub.f64 	%fd10, %fd6, %fd9;
	st.global.f64 	[%rd14], %fd10;
	mov.b64 	%rd17, 0;
	st.global.u64 	[%rd10], %rd17;
$L__BB1_2:
	ret;

}
	// .globl	_Z17upper_eliminationPdS_S_ii
.visible .entry _Z17upper_eliminationPdS_S_ii(
	.param .u64 .ptr .align 1 _Z17upper_eliminationPdS_S_ii_param_0,
	.param .u64 .ptr .align 1 _Z17upper_eliminationPdS_S_ii_param_1,
	.param .u64 .ptr .align 1 _Z17upper_eliminationPdS_S_ii_param_2,
	.param .u32 _Z17upper_eliminationPdS_S_ii_param_3,
	.param .u32 _Z17upper_eliminationPdS_S_ii_param_4
)
{
	.reg .pred 	%p<4>;
	.reg .b32 	%r<18>;
	.reg .b64 	%rd<18>;
	.reg .b64 	%fd<11>;

	ld.param.u64 	%rd1, [_Z17upper_eliminationPdS_S_ii_param_0];
	ld.param.u64 	%rd2, [_Z17upper_eliminationPdS_S_ii_param_1];
	ld.param.u64 	%rd3, [_Z17upper_eliminationPdS_S_ii_param_2];
	ld.param.u32 	%r5, [_Z17upper_eliminationPdS_S_ii_param_3];
	ld.param.u32 	%r4, [_Z17upper_eliminationPdS_S_ii_param_4];
	mov.u32 	%r6, %ctaid.x;
	mov.u32 	%r7, %ntid.x;
	mov.u32 	%r8, %tid.x;
	mad.lo.s32 	%r1, %r6, %r7, %r8;
	mov.u32 	%r9, %ctaid.y;
	mov.u32 	%r10, %ntid.y;
	mov.u32 	%r11, %tid.y;
	mad.lo.s32 	%r12, %r9, %r10, %r11;
	max.s32 	%r13, %r1, %r12;
	setp.ge.s32 	%p1, %r13, %r5;
	setp.ge.s32 	%p2, %r1, %r4;
	or.pred  	%p3, %p1, %p2;
	@%p3 bra 	$L__BB2_2;
	cvta.to.global.u64 	%rd4, %rd1;
	cvta.to.global.u64 	%rd5, %rd2;
	cvta.to.global.u64 	%rd6, %rd3;
	mul.lo.s32 	%r14, %r5, %r1;
	add.s32 	%r15, %r14, %r12;
	mul.wide.s32 	%rd7, %r15, 8;
	add.s64 	%rd8, %rd4, %rd7;
	ld.global.f64 	%fd1, [%rd8];
	add.s32 	%r16, %r14, %r4;
	mul.wide.s32 	%rd9, %r16, 8;
	add.s64 	%rd10, %rd4, %rd9;
	ld.global.f64 	%fd2, [%rd10];
	mad.lo.s32 	%r17, %r4, %r5, %r12;
	mul.wide.s32 	%rd11, %r17, 8;
	add.s64 	%rd12, %rd4, %rd11;
	ld.global.f64 	%fd3, [%rd12];
	mul.f64 	%fd4, %fd2, %fd3;
	sub.f64 	%fd5, %fd1, %fd4;
	st.global.f64 	[%rd8], %fd5;
	mul.wide.s32 	%rd13, %r1, 8;
	add.s64 	%rd14, %rd5, %rd13;
	ld.global.f64 	%fd6, [%rd14];
	ld.global.f64 	%fd7, [%rd10];
	mul.wide.s32 	%rd15, %r4, 8;
	add.s64 	%rd16, %rd6, %rd15;
	ld.global.f64 	%fd8, [%rd16];
	mul.f64 	%fd9, %fd7, %fd8;
	sub.f64 	%fd10, %fd6, %fd9;
	st.global.f64 	[%rd14], %fd10;
	mov.b64 	%rd17, 0;
	st.global.u64 	[%rd10], %rd17;
$L__BB2_2:
	ret;

}


// ===== COMPILED SASS (sm_100) =====

	.target	sm_100

	.elftype	@"ET_EXEC"


//--------------------- .note.nv.tkinfo           --------------------------
	.section	.note.nv.tkinfo,"",@"SHT_NOTE"
	.sectionflags	@"SHF_NOTE_NV_TKINFO"
	.tkinfo
        /*0018*/ 	.word	0x00000002
        /*0030*/ 	.string	""
        /*0030*/ 	.string	"ptxas"
        /*0030*/ 	.string	"Cuda compilation tools, release 13.0, V13.0.88"
        /*0030*/ 	.string	"Build cuda_13.0.r13.0/compiler.36424714_0"
        /*0030*/ 	.string	"-arch sm_100 -m 64 "



//--------------------- .note.nv.cuinfo           --------------------------
	.section	.note.nv.cuinfo,"",@"SHT_NOTE"
	.sectionflags	@"SHF_NOTE_NV_CUINFO"
        /*0018*/ 	.short	0x0002
        /*001a*/ 	.short	0x0064
        /*001c*/ 	.short	0x0082
	.zero		2


//--------------------- .nv.info                  --------------------------
	.section	.nv.info,"",@"SHT_CUDA_INFO"
	.align	4


	//----- nvinfo : EIATTR_REGCOUNT
	.align		4
        /*0000*/ 	.byte	0x04, 0x2f
        /*0002*/ 	.short	(.L_1 - .L_0)
	.align		4
.L_0:
        /*0004*/ 	.word	index@(_Z13division_stepPdS_S_ii)
        /*0008*/ 	.word	0x0000001c


	//----- nvinfo : EIATTR_FRAME_SIZE
	.align		4
.L_1:
        /*000c*/ 	.byte	0x04, 0x11
        /*000e*/ 	.short	(.L_3 - .L_2)
	.align		4
.L_2:
        /*0010*/ 	.word	index@($__internal_0_$__cuda_sm20_div_rn_f64_full)
        /*0014*/ 	.word	0x00000000


	//----- nvinfo : EIATTR_FRAME_SIZE
	.align		4
.L_3:
        /*0018*/ 	.byte	0x04, 0x11
        /*001a*/ 	.short	(.L_5 - .L_4)
	.align		4
.L_4:
        /*001c*/ 	.word	index@(_Z13division_stepPdS_S_ii)
        /*0020*/ 	.word	0x00000000


	//----- nvinfo : EIATTR_REGCOUNT
	.align		4
.L_5:
        /*0024*/ 	.byte	0x04, 0x2f
        /*0026*/ 	.short	(.L_7 - .L_6)
	.align		4
.L_6:
        /*0028*/ 	.word	index@(_Z17under_eliminationPdS_S_ii)
        /*002c*/ 	.word	0x00000014


	//----- nvinfo : EIATTR_FRAME_SIZE
	.align		4
.L_7:
        /*0030*/ 	.byte	0x04, 0x11
        /*0032*/ 	.short	(.L_9 - .L_8)
	.align		4
.L_8:
        /*0034*/ 	.word	index@(_Z17under_eliminationPdS_S_ii)
        /*0038*/ 	.word	0x00000000


	//----- nvinfo : EIATTR_REGCOUNT
	.align		4
.L_9:
        /*003c*/ 	.byte	0x04, 0x2f
        /*003e*/ 	.short	(.L_11 - .L_10)
	.align		4
.L_10:
        /*0040*/ 	.word	index@(_Z17upper_eliminationPdS_S_ii)
        /*0044*/ 	.word	0x00000014


	//----- nvinfo : EIATTR_FRAME_SIZE
	.align		4
.L_11:
        /*0048*/ 	.byte	0x04, 0x11
        /*004a*/ 	.short	(.L_13 - .L_12)
	.align		4
.L_12:
        /*004c*/ 	.word	index@(_Z17upper_eliminationPdS_S_ii)
        /*0050*/ 	.word	0x00000000


	//----- nvinfo : EIATTR_MIN_STACK_SIZE
	.align		4
.L_13:
        /*0054*/ 	.byte	0x04, 0x12
        /*0056*/ 	.short	(.L_15 - .L_14)
	.align		4
.L_14:
        /*0058*/ 	.word	index@(_Z17upper_eliminationPdS_S_ii)
        /*005c*/ 	.word	0x00000000


	//----- nvinfo : EIATTR_MIN_STACK_SIZE
	.align		4
.L_15:
        /*0060*/ 	.byte	0x04, 0x12
        /*0062*/ 	.short	(.L_17 - .L_16)
	.align		4
.L_16:
        /*0064*/ 	.word	index@(_Z17under_eliminationPdS_S_ii)
        /*0068*/ 	.word	0x00000000


	//----- nvinfo : EIATTR_MIN_STACK_SIZE
	.align		4
.L_17:
        /*006c*/ 	.byte	0x04, 0x12
        /*006e*/ 	.short	(.L_19 - .L_18)
	.align		4
.L_18:
        /*0070*/ 	.word	index@(_Z13division_stepPdS_S_ii)
        /*0074*/ 	.word	0x00000000
.L_19:


//--------------------- .nv.compat                --------------------------
	.section	.nv.compat,"",@"SHT_CUDA_COMPAT_INFO"
	.align	4
        /*0000*/ 	.byte	0x02, 0x09, 0x00, 0x00, 0x02, 0x02, 0x01, 0x00, 0x02, 0x05, 0x05, 0x00, 0x03, 0x07, 0x01, 0x01
        /*0010*/ 	.byte	0x02, 0x03, 0x00, 0x00, 0x02, 0x06, 0x01, 0x00, 0x04, 0x0b, 0x08, 0x00, 0x01, 0x00, 0x00, 0x00
        /*0020*/ 	.byte	0x00, 0x00, 0x00, 0x00


//--------------------- .nv.info._Z17upper_eliminationPdS_S_ii --------------------------
	.section	.nv.info._Z17upper_eliminationPdS_S_ii,"",@"SHT_CUDA_INFO"
	.sectionflags	@""
	.align	4


	//----- nvinfo : EIATTR_CUDA_API_VERSION
	.align		4
        /*0000*/ 	.byte	0x04, 0x37
        /*0002*/ 	.short	(.L_21 - .L_20)
.L_20:
        /*0004*/ 	.word	0x00000082


	//----- nvinfo : EIATTR_KPARAM_INFO
	.align		4
.L_21:
        /*0008*/ 	.byte	0x04, 0x17
        /*000a*/ 	.short	(.L_23 - .L_22)
.L_22:
        /*000c*/ 	.word	0x00000000
        /*0010*/ 	.short	0x0004
        /*0012*/ 	.short	0x001c
        /*0014*/ 	.byte	0x00, 0xf0, 0x11, 0x00


	//----- nvinfo : EIATTR_KPARAM_INFO
	.align		4
.L_23:
        /*0018*/ 	.byte	0x04, 0x17
        /*001a*/ 	.short	(.L_25 - .L_24)
.L_24:
        /*001c*/ 	.word	0x00000000
        /*0020*/ 	.short	0x0003
        /*0022*/ 	.short	0x0018
        /*0024*/ 	.byte	0x00, 0xf0, 0x11, 0x00


	//----- nvinfo : EIATTR_KPARAM_INFO
	.align		4
.L_25:
        /*0028*/ 	.byte	0x04, 0x17
        /*002a*/ 	.short	(.L_27 - .L_26)
.L_26:
        /*002c*/ 	.word	0x00000000
        /*0030*/ 	.short	0x0002
        /*0032*/ 	.short	0x0010
        /*0034*/ 	.byte	0x00, 0xf5, 0x21, 0x00


	//----- nvinfo : EIATTR_KPARAM_INFO
	.align		4
.L_27:
        /*0038*/ 	.byte	0x04, 0x17
        /*003a*/ 	.short	(.L_29 - .L_28)
.L_28:
        /*003c*/ 	.word	0x00000000
        /*0040*/ 	.short	0x0001
        /*0042*/ 	.short	0x0008
        /*0044*/ 	.byte	0x00, 0xf5, 0x21, 0x00


	//----- nvinfo : EIATTR_KPARAM_INFO
	.align		4
.L_29:
        /*0048*/ 	.byte	0x04, 0x17
        /*004a*/ 	.short	(.L_31 - .L_30)
.L_30:
        /*004c*/ 	.word	0x00000000
        /*0050*/ 	.short	0x0000
        /*0052*/ 	.short	0x0000
        /*0054*/ 	.byte	0x00, 0xf5, 0x21, 0x00


	//----- nvinfo : EIATTR_SPARSE_MMA_MASK
	.align		4
.L_31:
        /*0058*/ 	.byte	0x03, 0x50
        /*005a*/ 	.short	0x0000


	//----- nvinfo : EIATTR_MAXREG_COUNT
	.align		4
        /*005c*/ 	.byte	0x03, 0x1b
        /*005e*/ 	.short	0x00ff


	//----- nvinfo : EIATTR_MERCURY_ISA_VERSION
	.align		4
        /*0060*/ 	.byte	0x03, 0x5f
        /*0062*/ 	.short	0x0101


	//----- nvinfo : EIATTR_VRC_CTA_INIT_COUNT
	.align		4
        /*0064*/ 	.byte	0x02, 0x4a
	.zero		1
	.zero		1


	//----- nvinfo : EIATTR_EXIT_INSTR_OFFSETS
	.align		4
        /*0068*/ 	.byte	0x04, 0x1c
        /*006a*/ 	.short	(.L_33 - .L_32)


	//   ....[0]....
.L_32:
        /*006c*/ 	.word	0x000000d0


	//   ....[1]....
        /*0070*/ 	.word	0x00000250


	//----- nvinfo : EIATTR_CBANK_PARAM_SIZE
	.align		4
.L_33:
        /*0074*/ 	.byte	0x03, 0x19
        /*0076*/ 	.short	0x0020


	//----- nvinfo : EIATTR_PARAM_CBANK
	.align		4
        /*0078*/ 	.byte	0x04, 0x0a
        /*007a*/ 	.short	(.L_35 - .L_34)
	.align		4
.L_34:
        /*007c*/ 	.word	index@(.nv.constant0._Z17upper_eliminationPdS_S_ii)
        /*0080*/ 	.short	0x0380
        /*0082*/ 	.short	0x0020


	//----- nvinfo : EIATTR_SW_WAR
	.align		4
.L_35:
        /*0084*/ 	.byte	0x04, 0x36
        /*0086*/ 	.short	(.L_37 - .L_36)
.L_36:
        /*0088*/ 	.word	0x00000008
.L_37:


//--------------------- .nv.info._Z17under_eliminationPdS_S_ii --------------------------
	.section	.nv.info._Z17under_eliminationPdS_S_ii,"",@"SHT_CUDA_INFO"
	.sectionflags	@""
	.align	4


	//----- nvinfo : EIATTR_CUDA_API_VERSION
	.align		4
        /*0000*/ 	.byte	0x04, 0x37
        /*0002*/ 	.short	(.L_39 - .L_38)
.L_38:
        /*0004*/ 	.word	0x00000082


	//----- nvinfo : EIATTR_KPARAM_INFO
	.align		4
.L_39:
        /*0008*/ 	.byte	0x04, 0x17
        /*000a*/ 	.short	(.L_41 - .L_40)
.L_40:
        /*000c*/ 	.word	0x00000000
        /*0010*/ 	.short	0x0004
        /*0012*/ 	.short	0x001c
        /*0014*/ 	.byte	0x00, 0xf0, 0x11, 0x00


	//----- nvinfo : EIATTR_KPARAM_INFO
	.align		4
.L_41:
        /*0018*/ 	.byte	0x04, 0x17
        /*001a*/ 	.short	(.L_43 - .L_42)
.L_42:
        /*001c*/ 	.word	0x00000000
        /*0020*/ 	.short	0x0003
        /*0022*/ 	.short	0x0018
        /*0024*/ 	.byte	0x00, 0xf0, 0x11, 0x00


	//----- nvinfo : EIATTR_KPARAM_INFO
	.align		4
.L_43:
        /*0028*/ 	.byte	0x04, 0x17
        /*002a*/ 	.short	(.L_45 - .L_44)
.L_44:
        /*002c*/ 	.word	0x00000000
        /*0030*/ 	.short	0x0002
        /*0032*/ 	.short	0x0010
        /*0034*/ 	.byte	0x00, 0xf5, 0x21, 0x00


	//----- nvinfo : EIATTR_KPARAM_INFO
	.align		4
.L_45:
        /*0038*/ 	.byte	0x04, 0x17
        /*003a*/ 	.short	(.L_47 - .L_46)
.L_46:
        /*003c*/ 	.word	0x00000000
        /*0040*/ 	.short	0x0001
        /*0042*/ 	.short	0x0008
        /*0044*/ 	.byte	0x00, 0xf5, 0x21, 0x00


	//----- nvinfo : EIATTR_KPARAM_INFO
	.align		4
.L_47:
        /*0048*/ 	.byte	0x04, 0x17
        /*004a*/ 	.short	(.L_49 - .L_48)
.L_48:
        /*004c*/ 	.word	0x00000000
        /*0050*/ 	.short	0x0000
        /*0052*/ 	.short	0x0000
        /*0054*/ 	.byte	0x00, 0xf5, 0x21, 0x00


	//----- nvinfo : EIATTR_SPARSE_MMA_MASK
	.align		4
.L_49:
        /*0058*/ 	.byte	0x03, 0x50
        /*005a*/ 	.short	0x0000


	//----- nvinfo : EIATTR_MAXREG_COUNT
	.align		4
        /*005c*/ 	.byte	0x03, 0x1b
        /*005e*/ 	.short	0x00ff


	//----- nvinfo : EIATTR_MERCURY_ISA_VERSION
	.align		4
        /*0060*/ 	.byte	0x03, 0x5f
        /*0062*/ 	.short	0x0101


	//----- nvinfo : EIATTR_VRC_CTA_INIT_COUNT
	.align		4
        /*0064*/ 	.byte	0x02, 0x4a
	.zero		1
	.zero		1


	//----- nvinfo : EIATTR_EXIT_INSTR_OFFSETS
	.align		4
        /*0068*/ 	.byte	0x04, 0x1c
        /*006a*/ 	.short	(.L_51 - .L_50)


	//   ....[0]....
.L_50:
        /*006c*/ 	.word	0x000000d0


	//   ....[1]....
        /*0070*/ 	.word	0x00000250


	//----- nvinfo : EIATTR_CBANK_PARAM_SIZE
	.align		4
.L_51:
        /*0074*/ 	.byte	0x03, 0x19
        /*0076*/ 	.short	0x0020


	//----- nvinfo : EIATTR_PARAM_CBANK
	.align		4
        /*0078*/ 	.byte	0x04, 0x0a
        /*007a*/ 	.short	(.L_53 - .L_52)
	.align		4
.L_52:
        /*007c*/ 	.word	index@(.nv.constant0._Z17under_eliminationPdS_S_ii)
        /*0080*/ 	.short	0x0380
        /*0082*/ 	.short	0x0020


	//----- nvinfo : EIATTR_SW_WAR
	.align		4
.L_53:
        /*0084*/ 	.byte	0x04, 0x36
        /*0086*/ 	.short	(.L_55 - .L_54)
.L_54:
        /*0088*/ 	.word	0x00000008
.L_55:


//--------------------- .nv.info._Z13division_stepPdS_S_ii --------------------------
	.section	.nv.info._Z13division_stepPdS_S_ii,"",@"SHT_CUDA_INFO"
	.sectionflags	@""
	.align	4


	//----- nvinfo : EIATTR_CUDA_API_VERSION
	.align		4
        /*0000*/ 	.byte	0x04, 0x37
        /*0002*/ 	.short	(.L_57 - .L_56)
.L_56:
        /*0004*/ 	.word	0x00000082


	//----- nvinfo : EIATTR_KPARAM_INFO
	.align		4
.L_57:
        /*0008*/ 	.byte	0x04, 0x17
        /*000a*/ 	.short	(.L_59 - .L_58)
.L_58:
        /*000c*/ 	.word	0x00000000
        /*0010*/ 	.short	0x0004
        /*0012*/ 	.short	0x001c
        /*0014*/ 	.byte	0x00, 0xf0, 0x11, 0x00


	//----- nvinfo : EIATTR_KPARAM_INFO
	.align		4
.L_59:
        /*0018*/ 	.byte	0x04, 0x17
        /*001a*/ 	.short	(.L_61 - .L_60)
.L_60:
        /*001c*/ 	.word	0x00000000
        /*0020*/ 	.short	0x0003
        /*0022*/ 	.short	0x0018
        /*0024*/ 	.byte	0x00, 0xf0, 0x11, 0x00


	//----- nvinfo : EIATTR_KPARAM_INFO
	.align		4
.L_61:
        /*0028*/ 	.byte	0x04, 0x17
        /*002a*/ 	.short	(.L_63 - .L_62)
.L_62:
        /*002c*/ 	.word	0x00000000
        /*0030*/ 	.short	0x0002
        /*0032*/ 	.short	0x0010
        /*0034*/ 	.byte	0x00, 0xf5, 0x21, 0x00


	//----- nvinfo : EIATTR_KPARAM_INFO
	.align		4
.L_63:
        /*0038*/ 	.byte	0x04, 0x17
        /*003a*/ 	.short	(.L_65 - .L_64)
.L_64:
        /*003c*/ 	.word	0x00000000
        /*0040*/ 	.short	0x0001
        /*0042*/ 	.short	0x0008
        /*0044*/ 	.byte	0x00, 0xf5, 0x21, 0x00


	//----- nvinfo : EIATTR_KPARAM_INFO
	.align		4
.L_65:
        /*0048*/ 	.byte	0x04, 0x17
        /*004a*/ 	.short	(.L_67 - .L_66)
.L_66:
        /*004c*/ 	.word	0x00000000
        /*0050*/ 	.short	0x0000
        /*0052*/ 	.short	0x0000
        /*0054*/ 	.byte	0x00, 0xf5, 0x21, 0x00


	//----- nvinfo : EIATTR_SPARSE_MMA_MASK
	.align		4
.L_67:
        /*0058*/ 	.byte	0x03, 0x50
        /*005a*/ 	.short	0x0000


	//----- nvinfo : EIATTR_MAXREG_COUNT
	.align		4
        /*005c*/ 	.byte	0x03, 0x1b
        /*005e*/ 	.short	0x00ff


	//----- nvinfo : EIATTR_MERCURY_ISA_VERSION
	.align		4
        /*0060*/ 	.byte	0x03, 0x5f
        /*0062*/ 	.short	0x0101


	//----- nvinfo : EIATTR_VRC_CTA_INIT_COUNT
	.align		4
        /*0064*/ 	.byte	0x02, 0x4a
	.zero		1
	.zero		1


	//----- nvinfo : EIATTR_EXIT_INSTR_OFFSETS
	.align		4
        /*0068*/ 	.byte	0x04, 0x1c
        /*006a*/ 	.short	(.L_69 - .L_68)


	//   ....[0]....
.L_68:
        /*006c*/ 	.word	0x00000070


	//   ....[1]....
        /*0070*/ 	.word	0x000004c0


	//----- nvinfo : EIATTR_CRS_STACK_SIZE
	.align		4
.L_69:
        /*0074*/ 	.byte	0x04, 0x1e
        /*0076*/ 	.short	(.L_71 - .L_70)
.L_70:
        /*0078*/ 	.word	0x00000000


	//----- nvinfo : EIATTR_CBANK_PARAM_SIZE
	.align		4
.L_71:
        /*007c*/ 	.byte	0x03, 0x19
        /*007e*/ 	.short	0x0020


	//----- nvinfo : EIATTR_PARAM_CBANK
	.align		4
        /*0080*/ 	.byte	0x04, 0x0a
        /*0082*/ 	.short	(.L_73 - .L_72)
	.align		4
.L_72:
        /*0084*/ 	.word	index@(.nv.constant0._Z13division_stepPdS_S_ii)
        /*0088*/ 	.short	0x0380
        /*008a*/ 	.short	0x0020


	//----- nvinfo : EIATTR_SW_WAR
	.align		4
.L_73:
        /*008c*/ 	.byte	0x04, 0x36
        /*008e*/ 	.short	(.L_75 - .L_74)
.L_74:
        /*0090*/ 	.word	0x00000008
.L_75:


//--------------------- .nv.callgraph             --------------------------
	.section	.nv.callgraph,"",@"SHT_CUDA_CALLGRAPH"
	.align	4
	.sectionentsize	8
	.align		4
        /*0000*/ 	.word	0x00000000
	.align		4
        /*0004*/ 	.word	0xffffffff
	.align		4
        /*0008*/ 	.word	0x00000000
	.align		4
        /*000c*/ 	.word	0xfffffffe
	.align		4
        /*0010*/ 	.word	0x00000000
	.align		4
        /*0014*/ 	.word	0xfffffffd
	.align		4
        /*0018*/ 	.word	0x00000000
	.align		4
        /*001c*/ 	.word	0xfffffffc


//--------------------- .text._Z17upper_eliminationPdS_S_ii --------------------------
	.section	.text._Z17upper_eliminationPdS_S_ii,"ax",@progbits
	.align	128
        .global         _Z17upper_eliminationPdS_S_ii
        .type           _Z17upper_eliminationPdS_S_ii,@function
        .size           _Z17upper_eliminationPdS_S_ii,(.L_x_12 - _Z17upper_eliminationPdS_S_ii)
        .other          _Z17upper_eliminationPdS_S_ii,@"STO_CUDA_ENTRY STV_DEFAULT"
_Z17upper_eliminationPdS_S_ii:
.text._Z17upper_eliminationPdS_S_ii:
[----:B------:R-:W-:Y:S01]  /*0000*/  LDC R1, c[0x0][0x37c] ;  /* 0x0000df00ff017b82 */ /* 0x000fe20000000800 */
[----:B------:R-:W0:Y:S07]  /*0010*/  S2R R3, SR_TID.X ;  /* 0x0000000000037919 */ /* 0x000e2e0000002100 */
[----:B------:R-:W0:Y:S01]  /*0020*/  LDC R0, c[0x0][0x360] ;  /* 0x0000d800ff007b82 */ /* 0x000e220000000800 */
[----:B------:R-:W1:Y:S07]  /*0030*/  S2R R2, SR_TID.Y ;  /* 0x0000000000027919 */ /* 0x000e6e0000002200 */
[----:B------:R-:W0:Y:S08]  /*0040*/  S2UR UR4, SR_CTAID.X ;  /* 0x00000000000479c3 */ /* 0x000e300000002500 */
[----:B------:R-:W1:Y:S08]  /*0050*/  S2UR UR5, SR_CTAID.Y ;  /* 0x00000000000579c3 */ /* 0x000e700000002600 */
[----:B------:R-:W1:Y:S08]  /*0060*/  LDC R7, c[0x0][0x364] ;  /* 0x0000d900ff077b82 */ /* 0x000e700000000800 */
[----:B------:R-:W2:Y:S01]  /*0070*/  LDC.64 R4, c[0x0][0x398] ;  /* 0x0000e600ff047b82 */ /* 0x000ea20000000a00 */
[----:B0-----:R-:W-:-:S02]  /*0080*/  IMAD R0, R0, UR4, R3 ;  /* 0x0000000400007c24 */ /* 0x001fc4000f8e0203 */
[----:B-1----:R-:W-:-:S05]  /*0090*/  IMAD R7, R7, UR5, R2 ;  /* 0x0000000507077c24 */ /* 0x002fca000f8e0202 */
[C---:B------:R-:W-:Y:S02]  /*00a0*/  VIMNMX R3, PT, PT, R0.reuse, R7, !PT ;  /* 0x0000000700037248 */ /* 0x040fe40007fe0100 */
[----:B--2---:R-:W-:-:S04]  /*00b0*/  ISETP.GE.AND P0, PT, R0, R5, PT ;  /* 0x000000050000720c */ /* 0x004fc80003f06270 */
[----:B------:R-:W-:-:S13]  /*00c0*/  ISETP.GE.OR P0, PT, R3, R4, P0 ;  /* 0x000000040300720c */ /* 0x000fda0000706670 */
[----:B------:R-:W-:Y:S05]  /*00d0*/  @P0 EXIT ;  /* 0x000000000000094d */ /* 0x000fea0003800000 */
[----:B------:R-:W0:Y:S01]  /*00e0*/  LDC.64 R2, c[0x0][0x380] ;  /* 0x0000e000ff027b82 */ /* 0x000e220000000a00 */
[----:B------:R-:W1:Y:S01]  /*00f0*/  LDCU.64 UR4, c[0x0][0x358] ;  /* 0x00006b00ff0477ac */ /* 0x000e620008000a00 */
[-CC-:B------:R-:W-:Y:S02]  /*0100*/  IMAD R13, R5, R4.reuse, R7.reuse ;  /* 0x00000004050d7224 */ /* 0x180fe400078e0207 */
[CC--:B------:R-:W-:Y:S02]  /*0110*/  IMAD R7, R0.reuse, R4.reuse, R7 ;  /* 0x0000000400077224 */ /* 0x0c0fe400078e0207 */
[----:B------:R-:W-:Y:S02]  /*0120*/  IMAD R9, R0, R4, R5 ;  /* 0x0000000400097224 */ /* 0x000fe400078e0205 */
[----:B------:R-:W2:Y:S08]  /*0130*/  LDC.64 R16, c[0x0][0x390] ;  /* 0x0000e400ff107b82 */ /* 0x000eb00000000a00 */
[----:B------:R-:W3:Y:S01]  /*0140*/  LDC.64 R14, c[0x0][0x388] ;  /* 0x0000e200ff0e7b82 */ /* 0x000ee20000000a00 */
[----:B0-----:R-:W-:-:S04]  /*0150*/  IMAD.WIDE R12, R13, 0x8, R2 ;  /* 0x000000080d0c7825 */ /* 0x001fc800078e0202 */
[--C-:B------:R-:W-:Y:S02]  /*0160*/  IMAD.WIDE R6, R7, 0x8, R2.reuse ;  /* 0x0000000807067825 */ /* 0x100fe400078e0202 */
[----:B-1----:R-:W4:Y:S02]  /*0170*/  LDG.E.64 R12, desc[UR4][R12.64] ;  /* 0x000000040c0c7981 */ /* 0x002f24000c1e1b00 */
[----:B------:R-:W-:Y:S02]  /*0180*/  IMAD.WIDE R2, R9, 0x8, R2 ;  /* 0x0000000809027825 */ /* 0x000fe400078e0202 */
[----:B------:R-:W4:Y:S04]  /*0190*/  LDG.E.64 R8, desc[UR4][R6.64] ;  /* 0x0000000406087981 */ /* 0x000f28000c1e1b00 */
[----:B------:R-:W4:Y:S01]  /*01a0*/  LDG.E.64 R10, desc[UR4][R2.64] ;  /* 0x00000004020a7981 */ /* 0x000f22000c1e1b00 */
[----:B--2---:R-:W-:Y:S01]  /*01b0*/  IMAD.WIDE R16, R5, 0x8, R16 ;  /* 0x0000000805107825 */ /* 0x004fe200078e0210 */
[----:B----4-:R-:W-:-:S03]  /*01c0*/  DFMA R8, -R10, R12, R8 ;  /* 0x0000000c0a08722b */ /* 0x010fc60000000108 */
[----:B---3--:R-:W-:-:S04]  /*01d0*/  IMAD.WIDE R10, R0, 0x8, R14 ;  /* 0x00000008000a7825 */ /* 0x008fc800078e020e */
[----:B------:R-:W-:Y:S04]  /*01e0*/  STG.E.64 desc[UR4][R6.64], R8 ;  /* 0x0000000806007986 */ /* 0x000fe8000c101b04 */
[----:B------:R-:W2:Y:S04]  /*01f0*/  LDG.E.64 R14, desc[UR4][R2.64] ;  /* 0x00000004020e7981 */ /* 0x000ea8000c1e1b00 */
[----:B------:R-:W2:Y:S04]  /*0200*/  LDG.E.64 R4, desc[UR4][R10.64] ;  /* 0x000000040a047981 */ /* 0x000ea8000c1e1b00 */
[----:B------:R-:W2:Y:S02]  /*0210*/  LDG.E.64 R16, desc[UR4][R16.64] ;  /* 0x0000000410107981 */ /* 0x000ea4000c1e1b00 */
[----:B--2---:R-:W-:-:S07]  /*0220*/  DFMA R4, -R14, R16, R4 ;  /* 0x000000100e04722b */ /* 0x004fce0000000104 */
[----:B------:R-:W-:Y:S04]  /*0230*/  STG.E.64 desc[UR4][R10.64], R4 ;  /* 0x000000040a007986 */ /* 0x000fe8000c101b04 */
[----:B------:R-:W-:Y:S01]  /*0240*/  STG.E.64 desc[UR4][R2.64], RZ ;  /* 0x000000ff02007986 */ /* 0x000fe2000c101b04 */
[----:B------:R-:W-:Y:S05]  /*0250*/  EXIT ;  /* 0x000000000000794d */ /* 0x000fea0003800000 */
.L_x_0:
[----:B------:R-:W-:-:S00]  /*0260*/  BRA `(.L_x_0) ;  /* 0xfffffffc00fc7947 */ /* 0x000fc0000383ffff */
[----:B------:R-:W-:-:S00]  /*0270*/  NOP ;  /* 0x0000000000007918 */ /* 0x000fc00000000000 */
        /* <DEDUP_REMOVED lines=8> */
.L_x_12:


//--------------------- .text._Z17under_eliminationPdS_S_ii --------------------------
	.section	.text._Z17under_eliminationPdS_S_ii,"ax",@progbits
	.align	128
        .global         _Z17under_eliminationPdS_S_ii
        .type           _Z17under_eliminationPdS_S_ii,@function
        .size           _Z17under_eliminationPdS_S_ii,(.L_x_13 - _Z17under_eliminationPdS_S_ii)
        .other          _Z17under_eliminationPdS_S_ii,@"STO_CUDA_ENTRY STV_DEFAULT"
_Z17under_eliminationPdS_S_ii:
.text._Z17under_eliminationPdS_S_ii:
        /* <DEDUP_REMOVED lines=11> */
[----:B--2---:R-:W-:-:S04]  /*00b0*/  ISETP.GT.AND P0, PT, R0, R5, PT ;  /* 0x000000050000720c */ /* 0x004fc80003f04270 */
[----:B------:R-:W-:-:S13]  /*00c0*/  ISETP.GE.OR P0, PT, R3, R4, !P0 ;  /* 0x000000040300720c */ /* 0x000fda0004706670 */
        /* <DEDUP_REMOVED lines=25> */
.L_x_1:
        /* <DEDUP_REMOVED lines=10> */
.L_x_13:


//--------------------- .text._Z13division_stepPdS_S_ii --------------------------
	.section	.text._Z13division_stepPdS_S_ii,"ax",@progbits
	.align	128
        .global         _Z13division_stepPdS_S_ii
        .type           _Z13division_stepPdS_S_ii,@function
        .size           _Z13division_stepPdS_S_ii,(.L_x_11 - _Z13division_stepPdS_S_ii)
        .other          _Z13division_stepPdS_S_ii,@"STO_CUDA_ENTRY STV_DEFAULT"
_Z13division_stepPdS_S_ii:
.text._Z13division_stepPdS_S_ii:
[----:B------:R-:W-:Y:S01]  /*0000*/  LDC R1, c[0x0][0x37c] ;  /* 0x0000df00ff017b82 */ /* 0x000fe20000000800 */
[----:B------:R-:W0:Y:S07]  /*0010*/  S2R R3, SR_TID.X ;  /* 0x0000000000037919 */ /* 0x000e2e0000002100 */
[----:B------:R-:W0:Y:S01]  /*0020*/  S2UR UR4, SR_CTAID.X ;  /* 0x00000000000479c3 */ /* 0x000e220000002500 */
[----:B------:R-:W1:Y:S07]  /*0030*/  LDCU UR6, c[0x0][0x398] ;  /* 0x00007300ff0677ac */ /* 0x000e6e0008000800 */
[----:B------:R-:W0:Y:S02]  /*0040*/  LDC R0, c[0x0][0x360] ;  /* 0x0000d800ff007b82 */ /* 0x000e240000000800 */
[----:B0-----:R-:W-:-:S05]  /*0050*/  IMAD R0, R0, UR4, R3 ;  /* 0x0000000400007c24 */ /* 0x001fca000f8e0203 */
[----:B-1----:R-:W-:-:S13]  /*0060*/  ISETP.GE.AND P0, PT, R0, UR6, PT ;  /* 0x0000000600007c0c */ /* 0x002fda000bf06270 */
[----:B------:R-:W-:Y:S05]  /*0070*/  @P0 EXIT ;  /* 0x000000000000094d */ /* 0x000fea0003800000 */
[----:B------:R-:W0:Y:S01]  /*0080*/  LDC R3, c[0x0][0x39c] ;  /* 0x0000e700ff037b82 */ /* 0x000e220000000800 */
[----:B------:R-:W1:Y:S07]  /*0090*/  LDCU.64 UR4, c[0x0][0x358] ;  /* 0x00006b00ff0477ac */ /* 0x000e6e0008000a00 */
[----:B------:R-:W2:Y:S01]  /*00a0*/  LDC.64 R6, c[0x0][0x380] ;  /* 0x0000e000ff067b82 */ /* 0x000ea20000000a00 */
[----:B0-----:R-:W-:-:S04]  /*00b0*/  IMAD R5, R3, UR6, R3 ;  /* 0x0000000603057c24 */ /* 0x001fc8000f8e0203 */
[----:B--2---:R-:W-:-:S05]  /*00c0*/  IMAD.WIDE R4, R5, 0x8, R6 ;  /* 0x0000000805047825 */ /* 0x004fca00078e0206 */
[----:B-1----:R-:W2:Y:S01]  /*00d0*/  LDG.E.64 R8, desc[UR4][R4.64] ;  /* 0x0000000404087981 */ /* 0x002ea2000c1e1b00 */
[----:B------:R-:W-:-:S04]  /*00e0*/  IMAD R3, R3, UR6, R0 ;  /* 0x0000000603037c24 */ /* 0x000fc8000f8e0200 */
[----:B------:R-:W-:-:S05]  /*00f0*/  IMAD.WIDE R6, R3, 0x8, R6 ;  /* 0x0000000803067825 */ /* 0x000fca00078e0206 */
[----:B------:R-:W3:Y:S01]  /*0100*/  LDG.E.64 R10, desc[UR4][R6.64] ;  /* 0x00000004060a7981 */ /* 0x000ee2000c1e1b00 */
[----:B------:R-:W-:Y:S01]  /*0110*/  IMAD.MOV.U32 R2, RZ, RZ, 0x1 ;  /* 0x00000001ff027424 */ /* 0x000fe200078e00ff */
[----:B------:R-:W-:Y:S01]  /*0120*/  BSSY.RECONVERGENT B0, `(.L_x_2) ;  /* 0x0000016000007945 */ /* 0x000fe20003800200 */
[----:B--2---:R-:W0:Y:S01]  /*0130*/  MUFU.RCP64H R3, R9 ;  /* 0x0000000900037308 */ /* 0x004e220000001800 */
[----:B---3--:R-:W-:-:S03]  /*0140*/  FSETP.GEU.AND P1, PT, |R11|, 6.5827683646048100446e-37, PT ;  /* 0x036000000b00780b */ /* 0x008fc60003f2e200 */
[----:B0-----:R-:W-:-:S08]  /*0150*/  DFMA R12, -R8, R2, 1 ;  /* 0x3ff00000080c742b */ /* 0x001fd00000000102 */
[----:B------:R-:W-:-:S08]  /*0160*/  DFMA R12, R12, R12, R12 ;  /* 0x0000000c0c0c722b */ /* 0x000fd0000000000c */
[----:B------:R-:W-:-:S08]  /*0170*/  DFMA R12, R2, R12, R2 ;  /* 0x0000000c020c722b */ /* 0x000fd00000000002 */
[----:B------:R-:W-:-:S08]  /*0180*/  DFMA R2, -R8, R12, 1 ;  /* 0x3ff000000802742b */ /* 0x000fd0000000010c */
[----:B------:R-:W-:-:S08]  /*0190*/  DFMA R2, R12, R2, R12 ;  /* 0x000000020c02722b */ /* 0x000fd0000000000c */
[----:B------:R-:W-:-:S08]  /*01a0*/  DMUL R12, R10, R2 ;  /* 0x000000020a0c7228 */ /* 0x000fd00000000000 */
[----:B------:R-:W-:-:S08]  /*01b0*/  DFMA R14, -R8, R12, R10 ;  /* 0x0000000c080e722b */ /* 0x000fd0000000010a */
[----:B------:R-:W-:-:S10]  /*01c0*/  DFMA R2, R2, R14, R12 ;  /* 0x0000000e0202722b */ /* 0x000fd4000000000c */
[----:B------:R-:W-:-:S05]  /*01d0*/  FFMA R0, RZ, R9, R3 ;  /* 0x00000009ff007223 */ /* 0x000fca0000000003 */
[----:B------:R-:W-:-:S13]  /*01e0*/  FSETP.GT.AND P0, PT, |R0|, 1.469367938527859385e-39, PT ;  /* 0x001000000000780b */ /* 0x000fda0003f04200 */
[----:B------:R-:W-:Y:S05]  /*01f0*/  @P0 BRA P1, `(.L_x_3) ;  /* 0x0000000000200947 */ /* 0x000fea0000800000 */
[----:B------:R-:W-:Y:S01]  /*0200*/  IMAD.MOV.U32 R12, RZ, RZ, R10 ;  /* 0x000000ffff0c7224 */ /* 0x000fe200078e000a */
[----:B------:R-:W-:Y:S01]  /*0210*/  MOV R0, 0x260 ;  /* 0x0000026000007802 */ /* 0x000fe20000000f00 */
[----:B------:R-:W-:Y:S02]  /*0220*/  IMAD.MOV.U32 R13, RZ, RZ, R11 ;  /* 0x000000ffff0d7224 */ /* 0x000fe400078e000b */
[----:B------:R-:W-:Y:S02]  /*0230*/  IMAD.MOV.U32 R10, RZ, RZ, R8 ;  /* 0x000000ffff0a7224 */ /* 0x000fe400078e0008 */
[----:B------:R-:W-:-:S07]  /*0240*/  IMAD.MOV.U32 R11, RZ, RZ, R9 ;  /* 0x000000ffff0b7224 */ /* 0x000fce00078e0009 */
[----:B------:R-:W-:Y:S05]  /*0250*/  CALL.REL.NOINC `($__internal_0_$__cuda_sm20_div_rn_f64_full) ;  /* 0x00000000009c7944 */ /* 0x000fea0003c00000 */
[----:B------:R-:W-:Y:S02]  /*0260*/  IMAD.MOV.U32 R2, RZ, RZ, R14 ;  /* 0x000000ffff027224 */ /* 0x000fe400078e000e */
[----:B------:R-:W-:-:S07]  /*0270*/  IMAD.MOV.U32 R3, RZ, RZ, R15 ;  /* 0x000000ffff037224 */ /* 0x000fce00078e000f */
.L_x_3:
[----:B------:R-:W-:Y:S05]  /*0280*/  BSYNC.RECONVERGENT B0 ;  /* 0x0000000000007941 */ /* 0x000fea0003800200 */
.L_x_2:
[----:B------:R0:W-:Y:S01]  /*0290*/  STG.E.64 desc[UR4][R6.64], R2 ;  /* 0x0000000206007986 */ /* 0x0001e2000c101b04 */
[----:B------:R-:W1:Y:S03]  /*02a0*/  LDC R13, c[0x0][0x39c] ;  /* 0x0000e700ff0d7b82 */ /* 0x000e660000000800 */
[----:B------:R-:W2:Y:S05]  /*02b0*/  LDG.E.64 R8, desc[UR4][R4.64] ;  /* 0x0000000404087981 */ /* 0x000eaa000c1e1b00 */
[----:B------:R-:W1:Y:S02]  /*02c0*/  LDC.64 R10, c[0x0][0x388] ;  /* 0x0000e200ff0a7b82 */ /* 0x000e640000000a00 */
[----:B-1----:R-:W-:-:S06]  /*02d0*/  IMAD.WIDE R10, R13, 0x8, R10 ;  /* 0x000000080d0a7825 */ /* 0x002fcc00078e020a */
[----:B------:R-:W3:Y:S01]  /*02e0*/  LDG.E.64 R10, desc[UR4][R10.64] ;  /* 0x000000040a0a7981 */ /* 0x000ee2000c1e1b00 */
[----:B------:R-:W-:Y:S01]  /*02f0*/  IMAD.MOV.U32 R12, RZ, RZ, 0x1 ;  /* 0x00000001ff0c7424 */ /* 0x000fe200078e00ff */
[----:B--2---:R-:W1:Y:S05]  /*0300*/  MUFU.RCP64H R13, R9 ;  /* 0x00000009000d7308 */ /* 0x004e6a0000001800 */
[----:B-1----:R-:W-:-:S08]  /*0310*/  DFMA R14, -R8, R12, 1 ;  /* 0x3ff00000080e742b */ /* 0x002fd0000000010c */
[----:B------:R-:W-:-:S08]  /*0320*/  DFMA R14, R14, R14, R14 ;  /* 0x0000000e0e0e722b */ /* 0x000fd0000000000e */
[----:B------:R-:W-:Y:S01]  /*0330*/  DFMA R14, R12, R14, R12 ;  /* 0x0000000e0c0e722b */ /* 0x000fe2000000000c */
[----:B---3--:R-:W-:-:S07]  /*0340*/  FSETP.GEU.AND P1, PT, |R11|, 6.5827683646048100446e-37, PT ;  /* 0x036000000b00780b */ /* 0x008fce0003f2e200 */
[----:B0-----:R-:W-:-:S08]  /*0350*/  DFMA R2, -R8, R14, 1 ;  /* 0x3ff000000802742b */ /* 0x001fd0000000010e */
        /* <DEDUP_REMOVED lines=13> */
[----:B------:R-:W-:Y:S01]  /*0430*/  IMAD.MOV.U32 R2, RZ, RZ, R14 ;  /* 0x000000ffff027224 */ /* 0x000fe200078e000e */
[----:B------:R-:W-:-:S07]  /*0440*/  MOV R3, R15 ;  /* 0x0000000f00037202 */ /* 0x000fce0000000f00 */
.L_x_4:
[----:B------:R-:W0:Y:S01]  /*0450*/  LDC R9, c[0x0][0x39c] ;  /* 0x0000e700ff097b82 */ /* 0x000e220000000800 */
[----:B------:R-:W-:-:S07]  /*0460*/  IMAD.MOV.U32 R8, RZ, RZ, 0x0 ;  /* 0x00000000ff087424 */ /* 0x000fce00078e00ff */
[----:B------:R-:W0:Y:S02]  /*0470*/  LDC.64 R6, c[0x0][0x390] ;  /* 0x0000e400ff067b82 */ /* 0x000e240000000a00 */
[----:B0-----:R-:W-:-:S04]  /*0480*/  IMAD.WIDE R6, R9, 0x8, R6 ;  /* 0x0000000809067825 */ /* 0x001fc800078e0206 */
[----:B------:R-:W-:Y:S01]  /*0490*/  IMAD.MOV.U32 R9, RZ, RZ, 0x3ff00000 ;  /* 0x3ff00000ff097424 */ /* 0x000fe200078e00ff */
[----:B------:R-:W-:Y:S04]  /*04a0*/  STG.E.64 desc[UR4][R6.64], R2 ;  /* 0x0000000206007986 */ /* 0x000fe8000c101b04 */
[----:B------:R-:W-:Y:S01]  /*04b0*/  STG.E.64 desc[UR4][R4.64], R8 ;  /* 0x0000000804007986 */ /* 0x000fe2000c101b04 */
[----:B------:R-:W-:Y:S05]  /*04c0*/  EXIT ;  /* 0x000000000000794d */ /* 0x000fea0003800000 */
        .weak           $__internal_0_$__cuda_sm20_div_rn_f64_full
        .type           $__internal_0_$__cuda_sm20_div_rn_f64_full,@function
        .size           $__internal_0_$__cuda_sm20_div_rn_f64_full,(.L_x_11 - $__internal_0_$__cuda_sm20_div_rn_f64_full)
$__internal_0_$__cuda_sm20_div_rn_f64_full:
[C---:B------:R-:W-:Y:S01]  /*04d0*/  FSETP.GEU.AND P0, PT, |R11|.reuse, 1.469367938527859385e-39, PT ;  /* 0x001000000b00780b */ /* 0x040fe20003f0e200 */
[----:B------:R-:W-:Y:S01]  /*04e0*/  IMAD.MOV.U32 R18, RZ, RZ, 0x1 ;  /* 0x00000001ff127424 */ /* 0x000fe200078e00ff */
[----:B------:R-:W-:Y:S01]  /*04f0*/  LOP3.LUT R8, R11, 0x800fffff, RZ, 0xc0, !PT ;  /* 0x800fffff0b087812 */ /* 0x000fe200078ec0ff */
[----:B------:R-:W-:Y:S01]  /*0500*/  BSSY.RECONVERGENT B1, `(.L_x_5) ;  /* 0x0000055000017945 */ /* 0x000fe20003800200 */
[C---:B------:R-:W-:Y:S02]  /*0510*/  FSETP.GEU.AND P2, PT, |R13|.reuse, 1.469367938527859385e-39, PT ;  /* 0x001000000d00780b */ /* 0x040fe40003f4e200 */
[----:B------:R-:W-:Y:S01]  /*0520*/  LOP3.LUT R9, R8, 0x3ff00000, RZ, 0xfc, !PT ;  /* 0x3ff0000008097812 */ /* 0x000fe200078efcff */
[----:B------:R-:W-:Y:S01]  /*0530*/  IMAD.MOV.U32 R8, RZ, RZ, R10 ;  /* 0x000000ffff087224 */ /* 0x000fe200078e000a */
[----:B------:R-:W-:Y:S02]  /*0540*/  LOP3.LUT R14, R13, 0x7ff00000, RZ, 0xc0, !PT ;  /* 0x7ff000000d0e7812 */ /* 0x000fe400078ec0ff */
[----:B------:R-:W-:-:S03]  /*0550*/  LOP3.LUT R17, R11, 0x7ff00000, RZ, 0xc0, !PT ;  /* 0x7ff000000b117812 */ /* 0x000fc600078ec0ff */
[----:B------:R-:W-:Y:S01]  /*0560*/  @!P0 DMUL R8, R10, 8.98846567431157953865e+307 ;  /* 0x7fe000000a088828 */ /* 0x000fe20000000000 */
[----:B------:R-:W-:-:S03]  /*0570*/  ISETP.GE.U32.AND P1, PT, R14, R17, PT ;  /* 0x000000110e00720c */ /* 0x000fc60003f26070 */
[----:B------:R-:W-:Y:S01]  /*0580*/  @!P2 LOP3.LUT R15, R11, 0x7ff00000, RZ, 0xc0, !PT ;  /* 0x7ff000000b0fa812 */ /* 0x000fe200078ec0ff */
[----:B------:R-:W-:Y:S01]  /*0590*/  @!P2 IMAD.MOV.U32 R20, RZ, RZ, RZ ;  /* 0x000000ffff14a224 */ /* 0x000fe200078e00ff */
[----:B------:R-:W0:Y:S02]  /*05a0*/  MUFU.RCP64H R19, R9 ;  /* 0x0000000900137308 */ /* 0x000e240000001800 */
[----:B------:R-:W-:Y:S01]  /*05b0*/  @!P2 ISETP.GE.U32.AND P3, PT, R14, R15, PT ;  /* 0x0000000f0e00a20c */ /* 0x000fe20003f66070 */
[----:B------:R-:W-:-:S05]  /*05c0*/  IMAD.MOV.U32 R15, RZ, RZ, 0x1ca00000 ;  /* 0x1ca00000ff0f7424 */ /* 0x000fca00078e00ff */
[----:B------:R-:W-:-:S04]  /*05d0*/  @!P2 SEL R21, R15, 0x63400000, !P3 ;  /* 0x634000000f15a807 */ /* 0x000fc80005800000 */
[----:B------:R-:W-:-:S04]  /*05e0*/  @!P2 LOP3.LUT R21, R21, 0x80000000, R13, 0xf8, !PT ;  /* 0x800000001515a812 */ /* 0x000fc800078ef80d */
[----:B------:R-:W-:Y:S01]  /*05f0*/  @!P2 LOP3.LUT R21, R21, 0x100000, RZ, 0xfc, !PT ;  /* 0x001000001515a812 */ /* 0x000fe200078efcff */
[----:B0-----:R-:W-:-:S08]  /*0600*/  DFMA R2, R18, -R8, 1 ;  /* 0x3ff000001202742b */ /* 0x001fd00000000808 */
[----:B------:R-:W-:-:S08]  /*0610*/  DFMA R2, R2, R2, R2 ;  /* 0x000000020202722b */ /* 0x000fd00000000002 */
[----:B------:R-:W-:Y:S01]  /*0620*/  DFMA R18, R18, R2, R18 ;  /* 0x000000021212722b */ /* 0x000fe20000000012 */
[----:B------:R-:W-:Y:S01]  /*0630*/  SEL R3, R15, 0x63400000, !P1 ;  /* 0x634000000f037807 */ /* 0x000fe20004800000 */
[----:B------:R-:W-:-:S03]  /*0640*/  IMAD.MOV.U32 R2, RZ, RZ, R12 ;  /* 0x000000ffff027224 */ /* 0x000fc600078e000c */
[----:B------:R-:W-:-:S03]  /*0650*/  LOP3.LUT R3, R3, 0x800fffff, R13, 0xf8, !PT ;  /* 0x800fffff03037812 */ /* 0x000fc600078ef80d */
[----:B------:R-:W-:-:S03]  /*0660*/  DFMA R22, R18, -R8, 1 ;  /* 0x3ff000001216742b */ /* 0x000fc60000000808 */
[----:B------:R-:W-:-:S05]  /*0670*/  @!P2 DFMA R2, R2, 2, -R20 ;  /* 0x400000000202a82b */ /* 0x000fca0000000814 */
[----:B------:R-:W-:Y:S01]  /*0680*/  DFMA R18, R18, R22, R18 ;  /* 0x000000161212722b */ /* 0x000fe20000000012 */
[----:B------:R-:W-:Y:S02]  /*0690*/  IMAD.MOV.U32 R22, RZ, RZ, R14 ;  /* 0x000000ffff167224 */ /* 0x000fe400078e000e */
[----:B------:R-:W-:Y:S01]  /*06a0*/  IMAD.MOV.U32 R23, RZ, RZ, R17 ;  /* 0x000000ffff177224 */ /* 0x000fe200078e0011 */
[----:B------:R-:W-:Y:S02]  /*06b0*/  @!P0 LOP3.LUT R23, R9, 0x7ff00000, RZ, 0xc0, !PT ;  /* 0x7ff0000009178812 */ /* 0x000fe400078ec0ff */
[----:B------:R-:W-:Y:S02]  /*06c0*/  @!P2 LOP3.LUT R22, R3, 0x7ff00000, RZ, 0xc0, !PT ;  /* 0x7ff000000316a812 */ /* 0x000fe400078ec0ff */
[----:B------:R-:W-:Y:S01]  /*06d0*/  DMUL R20, R18, R2 ;  /* 0x0000000212147228 */ /* 0x000fe20000000000 */
[----:B------:R-:W-:Y:S01]  /*06e0*/  VIADD R25, R23, 0xffffffff ;  /* 0xffffffff17197836 */ /* 0x000fe20000000000 */
[----:B------:R-:W-:-:S04]  /*06f0*/  IADD3 R24, PT, PT, R22, -0x1, RZ ;  /* 0xffffffff16187810 */ /* 0x000fc80007ffe0ff */
[----:B------:R-:W-:Y:S02]  /*0700*/  ISETP.GT.U32.AND P0, PT, R24, 0x7feffffe, PT ;  /* 0x7feffffe1800780c */ /* 0x000fe40003f04070 */
[----:B------:R-:W-:Y:S02]  /*0710*/  DFMA R16, R20, -R8, R2 ;  /* 0x800000081410722b */ /* 0x000fe40000000002 */
[----:B------:R-:W-:-:S06]  /*0720*/  ISETP.GT.U32.OR P0, PT, R25, 0x7feffffe, P0 ;  /* 0x7feffffe1900780c */ /* 0x000fcc0000704470 */
[----:B------:R-:W-:-:S07]  /*0730*/  DFMA R16, R18, R16, R20 ;  /* 0x000000101210722b */ /* 0x000fce0000000014 */
[----:B------:R-:W-:Y:S05]  /*0740*/  @P0 BRA `(.L_x_6) ;  /* 0x00000000006c0947 */ /* 0x000fea0003800000 */
[----:B------:R-:W-:-:S04]  /*0750*/  LOP3.LUT R13, R11, 0x7ff00000, RZ, 0xc0, !PT ;  /* 0x7ff000000b0d7812 */ /* 0x000fc800078ec0ff */
[CC--:B------:R-:W-:Y:S02]  /*0760*/  VIADDMNMX R12, R14.reuse, -R13.reuse, 0xb9600000, !PT ;  /* 0xb96000000e0c7446 */ /* 0x0c0fe4000780090d */
[----:B------:R-:W-:Y:S02]  /*0770*/  ISETP.GE.U32.AND P0, PT, R14, R13, PT ;  /* 0x0000000d0e00720c */ /* 0x000fe40003f06070 */
[----:B------:R-:W-:Y:S02]  /*0780*/  VIMNMX R12, PT, PT, R12, 0x46a00000, PT ;  /* 0x46a000000c0c7848 */ /* 0x000fe40003fe0100 */
[----:B------:R-:W-:-:S05]  /*0790*/  SEL R15, R15, 0x63400000, !P0 ;  /* 0x634000000f0f7807 */ /* 0x000fca0004000000 */
[----:B------:R-:W-:Y:S02]  /*07a0*/  IMAD.IADD R18, R12, 0x1, -R15 ;  /* 0x000000010c127824 */ /* 0x000fe400078e0a0f */
[----:B------:R-:W-:Y:S02]  /*07b0*/  IMAD.MOV.U32 R12, RZ, RZ, RZ ;  /* 0x000000ffff0c7224 */ /* 0x000fe400078e00ff */
[----:B------:R-:W-:-:S06]  /*07c0*/  VIADD R13, R18, 0x7fe00000 ;  /* 0x7fe00000120d7836 */ /* 0x000fcc0000000000 */
[----:B------:R-:W-:-:S10]  /*07d0*/  DMUL R14, R16, R12 ;  /* 0x0000000c100e7228 */ /* 0x000fd40000000000 */
[----:B------:R-:W-:-:S13]  /*07e0*/  FSETP.GTU.AND P0, PT, |R15|, 1.469367938527859385e-39, PT ;  /* 0x001000000f00780b */ /* 0x000fda0003f0c200 */
[----:B------:R-:W-:Y:S05]  /*07f0*/  @P0 BRA `(.L_x_7) ;  /* 0x0000000000940947 */ /* 0x000fea0003800000 */
[----:B------:R-:W-:Y:S01]  /*0800*/  DFMA R2, R16, -R8, R2 ;  /* 0x800000081002722b */ /* 0x000fe20000000002 */
[----:B------:R-:W-:-:S09]  /*0810*/  IMAD.MOV.U32 R12, RZ, RZ, RZ ;  /* 0x000000ffff0c7224 */ /* 0x000fd200078e00ff */
[C---:B------:R-:W-:Y:S02]  /*0820*/  FSETP.NEU.AND P0, PT, R3.reuse, RZ, PT ;  /* 0x000000ff0300720b */ /* 0x040fe40003f0d000 */
[----:B------:R-:W-:-:S04]  /*0830*/  LOP3.LUT R11, R3, 0x80000000, R11, 0x48, !PT ;  /* 0x80000000030b7812 */ /* 0x000fc800078e480b */
[----:B------:R-:W-:-:S07]  /*0840*/  LOP3.LUT R13, R11, R13, RZ, 0xfc, !PT ;  /* 0x0000000d0b0d7212 */ /* 0x000fce00078efcff */
[----:B------:R-:W-:Y:S05]  /*0850*/  @!P0 BRA `(.L_x_7) ;  /* 0x00000000007c8947 */ /* 0x000fea0003800000 */
[----:B------:R-:W-:Y:S01]  /*0860*/  IMAD.MOV R3, RZ, RZ, -R18 ;  /* 0x000000ffff037224 */ /* 0x000fe200078e0a12 */
[----:B------:R-:W-:Y:S01]  /*0870*/  DMUL.RP R12, R16, R12 ;  /* 0x0000000c100c7228 */ /* 0x000fe20000008000 */
[----:B------:R-:W-:-:S06]  /*0880*/  IMAD.MOV.U32 R2, RZ, RZ, RZ ;  /* 0x000000ffff027224 */ /* 0x000fcc00078e00ff */
[----:B------:R-:W-:-:S03]  /*0890*/  DFMA R2, R14, -R2, R16 ;  /* 0x800000020e02722b */ /* 0x000fc60000000010 */
[----:B------:R-:W-:-:S03]  /*08a0*/  LOP3.LUT R11, R13, R11, RZ, 0x3c, !PT ;  /* 0x0000000b0d0b7212 */ /* 0x000fc600078e3cff */
[----:B------:R-:W-:-:S04]  /*08b0*/  IADD3 R2, PT, PT, -R18, -0x43300000, RZ ;  /* 0xbcd0000012027810 */ /* 0x000fc80007ffe1ff */
[----:B------:R-:W-:-:S04]  /*08c0*/  FSETP.NEU.AND P0, PT, |R3|, R2, PT ;  /* 0x000000020300720b */ /* 0x000fc80003f0d200 */
[----:B------:R-:W-:Y:S02]  /*08d0*/  FSEL R14, R12, R14, !P0 ;  /* 0x0000000e0c0e7208 */ /* 0x000fe40004000000 */
[----:B------:R-:W-:Y:S01]  /*08e0*/  FSEL R15, R11, R15, !P0 ;  /* 0x0000000f0b0f7208 */ /* 0x000fe20004000000 */
[----:B------:R-:W-:Y:S06]  /*08f0*/  BRA `(.L_x_7) ;  /* 0x0000000000547947 */ /* 0x000fec0003800000 */
.L_x_6:
[----:B------:R-:W-:-:S14]  /*0900*/  DSETP.NAN.AND P0, PT, R12, R12, PT ;  /* 0x0000000c0c00722a */ /* 0x000fdc0003f08000 */
[----:B------:R-:W-:Y:S05]  /*0910*/  @P0 BRA `(.L_x_8) ;  /* 0x0000000000440947 */ /* 0x000fea0003800000 */
[----:B------:R-:W-:-:S14]  /*0920*/  DSETP.NAN.AND P0, PT, R10, R10, PT ;  /* 0x0000000a0a00722a */ /* 0x000fdc0003f08000 */
[----:B------:R-:W-:Y:S05]  /*0930*/  @P0 BRA `(.L_x_9) ;  /* 0x0000000000300947 */ /* 0x000fea0003800000 */
[----:B------:R-:W-:Y:S01]  /*0940*/  ISETP.NE.AND P0, PT, R22, R23, PT ;  /* 0x000000171600720c */ /* 0x000fe20003f05270 */
[----:B------:R-:W-:Y:S01]  /*0950*/  IMAD.MOV.U32 R14, RZ, RZ, 0x0 ;  /* 0x00000000ff0e7424 */ /* 0x000fe200078e00ff */
[----:B------:R-:W-:-:S11]  /*0960*/  MOV R15, 0xfff80000 ;  /* 0xfff80000000f7802 */ /* 0x000fd60000000f00 */
[----:B------:R-:W-:Y:S05]  /*0970*/  @!P0 BRA `(.L_x_7) ;  /* 0x0000000000348947 */ /* 0x000fea0003800000 */
[----:B------:R-:W-:Y:S02]  /*0980*/  ISETP.NE.AND P0, PT, R22, 0x7ff00000, PT ;  /* 0x7ff000001600780c */ /* 0x000fe40003f05270 */
[----:B------:R-:W-:Y:S02]  /*0990*/  LOP3.LUT R15, R13, 0x80000000, R11, 0x48, !PT ;  /* 0x800000000d0f7812 */ /* 0x000fe400078e480b */
[----:B------:R-:W-:-:S13]  /*09a0*/  ISETP.EQ.OR P0, PT, R23, RZ, !P0 ;  /* 0x000000ff1700720c */ /* 0x000fda0004702670 */
[----:B------:R-:W-:Y:S01]  /*09b0*/  @P0 LOP3.LUT R2, R15, 0x7ff00000, RZ, 0xfc, !PT ;  /* 0x7ff000000f020812 */ /* 0x000fe200078efcff */
[----:B------:R-:W-:Y:S02]  /*09c0*/  @!P0 IMAD.MOV.U32 R14, RZ, RZ, RZ ;  /* 0x000000ffff0e8224 */ /* 0x000fe400078e00ff */
[----:B------:R-:W-:Y:S02]  /*09d0*/  @P0 IMAD.MOV.U32 R14, RZ, RZ, RZ ;  /* 0x000000ffff0e0224 */ /* 0x000fe400078e00ff */
[----:B------:R-:W-:Y:S01]  /*09e0*/  @P0 IMAD.MOV.U32 R15, RZ, RZ, R2 ;  /* 0x000000ffff0f0224 */ /* 0x000fe200078e0002 */
[----:B------:R-:W-:Y:S06]  /*09f0*/  BRA `(.L_x_7) ;  /* 0x0000000000147947 */ /* 0x000fec0003800000 */
.L_x_9:
[----:B------:R-:W-:Y:S01]  /*0a00*/  LOP3.LUT R15, R11, 0x80000, RZ, 0xfc, !PT ;  /* 0x000800000b0f7812 */ /* 0x000fe200078efcff */
[----:B------:R-:W-:Y:S01]  /*0a10*/  IMAD.MOV.U32 R14, RZ, RZ, R10 ;  /* 0x000000ffff0e7224 */ /* 0x000fe200078e000a */
[----:B------:R-:W-:Y:S06]  /*0a20*/  BRA `(.L_x_7) ;  /* 0x0000000000087947 */ /* 0x000fec0003800000 */
.L_x_8:
[----:B------:R-:W-:Y:S01]  /*0a30*/  LOP3.LUT R15, R13, 0x80000, RZ, 0xfc, !PT ;  /* 0x000800000d0f7812 */ /* 0x000fe200078efcff */
[----:B------:R-:W-:-:S07]  /*0a40*/  IMAD.MOV.U32 R14, RZ, RZ, R12 ;  /* 0x000000ffff0e7224 */ /* 0x000fce00078e000c */
.L_x_7:
[----:B------:R-:W-:Y:S05]  /*0a50*/  BSYNC.RECONVERGENT B1 ;  /* 0x0000000000017941 */ /* 0x000fea0003800200 */
.L_x_5:
[----:B------:R-:W-:Y:S02]  /*0a60*/  IMAD.MOV.U32 R2, RZ, RZ, R0 ;  /* 0x000000ffff027224 */ /* 0x000fe400078e0000 */
[----:B------:R-:W-:-:S04]  /*0a70*/  IMAD.MOV.U32 R3, RZ, RZ, 0x0 ;  /* 0x00000000ff037424 */ /* 0x000fc800078e00ff */
[----:B------:R-:W-:Y:S05]  /*0a80*/  RET.REL.NODEC R2 `(_Z13division_stepPdS_S_ii) ;  /* 0xfffffff4025c7950 */ /* 0x000fea0003c3ffff */
.L_x_10:
        /* <DEDUP_REMOVED lines=15> */
.L_x_11:


//--------------------- .nv.shared.reserved.0     --------------------------
	.section	.nv.shared.reserved.0,"aw",@nobits
	.weak		__nv_reservedSMEM_offset_0_alias
	.size		__nv_reservedSMEM_offset_0_alias, 0, 64
	.other		__nv_reservedSMEM_offset_0_alias,@"STO_CUDA_RESERVED_SHARED STV_DEFAULT"
__nv_reservedSMEM_offset_0_alias:
	.zero		0
	.zero		64


//--------------------- .nv.constant0._Z17upper_eliminationPdS_S_ii --------------------------
	.section	.nv.constant0._Z17upper_eliminationPdS_S_ii,"a",@progbits
	.sectionflags	@""
	.align	4
.nv.constant0._Z17upper_eliminationPdS_S_ii:
	.zero		928


//--------------------- .nv.constant0._Z17under_eliminationPdS_S_ii --------------------------
	.section	.nv.constant0._Z17under_eliminationPdS_S_ii,"a",@progbits
	.sectionflags	@""
	.align	4
.nv.constant0._Z17under_eliminationPdS_S_ii:
	.zero		928


//--------------------- .nv.constant0._Z13division_stepPdS_S_ii --------------------------
	.section	.nv.constant0._Z13division_stepPdS_S_ii,"a",@progbits
	.sectionflags	@""
	.align	4
.nv.constant0._Z13division_stepPdS_S_ii:
	.zero		928


//--------------------- SYMBOLS --------------------------

	.type		.nv.reservedSmem.offset0,@object
	.size		.nv.reservedSmem.offset0,0x4
